	.headerflags	@"EF_CUDA_TEXMODE_UNIFIED EF_CUDA_64BIT_ADDRESS EF_CUDA_ACCELERATORS EF_CUDA_SM90 EF_CUDA_VIRTUAL_SM(EF_CUDA_SM90)"
	.elftype	@"ET_EXEC"


//--------------------- .nv.info                  --------------------------
	.section	.nv.info,"",@"SHT_CUDA_INFO"
	.align	4


	//----- nvinfo : EIATTR_REGCOUNT
	.align		4
        /*0000*/ 	.byte	0x04, 0x2f
        /*0002*/ 	.short	(.L_1 - .L_0)
	.align		4
.L_0:
        /*0004*/ 	.word	index@(triton_poi_fused_convolution_silu_9)
        /*0008*/ 	.word	0x0000001e


	//----- nvinfo : EIATTR_MIN_STACK_SIZE
	.align		4
.L_1:
        /*000c*/ 	.byte	0x04, 0x12
        /*000e*/ 	.short	(.L_3 - .L_2)
	.align		4
.L_2:
        /*0010*/ 	.word	index@(triton_poi_fused_convolution_silu_9)
        /*0014*/ 	.word	0x00000000


	//----- nvinfo : EIATTR_FRAME_SIZE
	.align		4
.L_3:
        /*0018*/ 	.byte	0x04, 0x11
        /*001a*/ 	.short	(.L_5 - .L_4)
	.align		4
.L_4:
        /*001c*/ 	.word	index@(triton_poi_fused_convolution_silu_9)
        /*0020*/ 	.word	0x00000000


	//----- nvinfo : EIATTR_MIN_STACK_SIZE
	.align		4
.L_5:
        /*0024*/ 	.byte	0x04, 0x12
        /*0026*/ 	.short	(.L_7 - .L_6)
	.align		4
.L_6:
        /*0028*/ 	.word	index@(triton_poi_fused_convolution_silu_9)
        /*002c*/ 	.word	0x00000000
.L_7:


//--------------------- .nv.info.triton_poi_fused_convolution_silu_9 --------------------------
	.section	.nv.info.triton_poi_fused_convolution_silu_9,"",@"SHT_CUDA_INFO"
	.sectionflags	@""
	.align	4


	//----- nvinfo : EIATTR_CUDA_API_VERSION
	.align		4
        /*0000*/ 	.byte	0x04, 0x37
        /*0002*/ 	.short	(.L_9 - .L_8)
.L_8:
        /*0004*/ 	.word	0x0000007c


	//----- nvinfo : EIATTR_KPARAM_INFO
	.align		4
.L_9:
        /*0008*/ 	.byte	0x04, 0x17
        /*000a*/ 	.short	(.L_11 - .L_10)
.L_10:
        /*000c*/ 	.word	0x00000000
        /*0010*/ 	.short	0x0003
        /*0012*/ 	.short	0x0018
        /*0014*/ 	.byte	0x00, 0xf0, 0x11, 0x00


	//----- nvinfo : EIATTR_KPARAM_INFO
	.align		4
.L_11:
        /*0018*/ 	.byte	0x04, 0x17
        /*001a*/ 	.short	(.L_13 - .L_12)
.L_12:
        /*001c*/ 	.word	0x00000000
        /*0020*/ 	.short	0x0002
        /*0022*/ 	.short	0x0010
        /*0024*/ 	.byte	0x00, 0xf4, 0x21, 0x00


	//----- nvinfo : EIATTR_KPARAM_INFO
	.align		4
.L_13:
        /*0028*/ 	.byte	0x04, 0x17
        /*002a*/ 	.short	(.L_15 - .L_14)
.L_14:
        /*002c*/ 	.word	0x00000000
        /*0030*/ 	.short	0x0001
        /*0032*/ 	.short	0x0008
        /*0034*/ 	.byte	0x00, 0xf4, 0x21, 0x00


	//----- nvinfo : EIATTR_KPARAM_INFO
	.align		4
.L_15:
        /*0038*/ 	.byte	0x04, 0x17
        /*003a*/ 	.short	(.L_17 - .L_16)
.L_16:
        /*003c*/ 	.word	0x00000000
        /*0040*/ 	.short	0x0000
        /*0042*/ 	.short	0x0000
        /*0044*/ 	.byte	0x00, 0xf4, 0x21, 0x00


	//----- nvinfo : EIATTR_SPARSE_MMA_MASK
	.align		4
.L_17:
        /*0048*/ 	.byte	0x03, 0x50
        /*004a*/ 	.short	0x0000


	//----- nvinfo : EIATTR_MAXREG_COUNT
	.align		4
        /*004c*/ 	.byte	0x03, 0x1b
        /*004e*/ 	.short	0x00ff


	//----- nvinfo : EIATTR_EXIT_INSTR_OFFSETS
	.align		4
        /*0050*/ 	.byte	0x04, 0x1c
        /*0052*/ 	.short	(.L_19 - .L_18)


	//   ....[0]....
.L_18:
        /*0054*/ 	.word	0x000008a0


	//----- nvinfo : EIATTR_REQNTID
	.align		4
.L_19:
        /*0058*/ 	.byte	0x04, 0x10
        /*005a*/ 	.short	(.L_21 - .L_20)
.L_20:
        /*005c*/ 	.word	0x00000080
        /*0060*/ 	.word	0x00000001
        /*0064*/ 	.word	0x00000001


	//----- nvinfo : EIATTR_CBANK_PARAM_SIZE
	.align		4
.L_21:
        /*0068*/ 	.byte	0x03, 0x19
        /*006a*/ 	.short	0x001c


	//----- nvinfo : EIATTR_PARAM_CBANK
	.align		4
        /*006c*/ 	.byte	0x04, 0x0a
        /*006e*/ 	.short	(.L_23 - .L_22)
	.align		4
.L_22:
        /*0070*/ 	.word	index@(.nv.constant0.triton_poi_fused_convolution_silu_9)
        /*0074*/ 	.short	0x0210
        /*0076*/ 	.short	0x001c


	//----- nvinfo : EIATTR_SW_WAR
	.align		4
.L_23:
        /*0078*/ 	.byte	0x04, 0x36
        /*007a*/ 	.short	(.L_25 - .L_24)
.L_24:
        /*007c*/ 	.word	0x00000008
.L_25:


//--------------------- .nv.callgraph             --------------------------
	.section	.nv.callgraph,"",@"SHT_CUDA_CALLGRAPH"
	.align	4
	.sectionentsize	8
	.align		4
        /*0000*/ 	.word	0x00000000
	.align		4
        /*0004*/ 	.word	0xffffffff
	.align		4
        /*0008*/ 	.word	0x00000000
	.align		4
        /*000c*/ 	.word	0xfffffffe
	.align		4
        /*0010*/ 	.word	0x00000000
	.align		4
        /*0014*/ 	.word	0xfffffffd
	.align		4
        /*0018*/ 	.word	0x00000000
	.align		4
        /*001c*/ 	.word	0xfffffffc


//--------------------- .text.triton_poi_fused_convolution_silu_9 --------------------------
	.section	.text.triton_poi_fused_convolution_silu_9,"ax",@progbits
	.align	128
        .global         triton_poi_fused_convolution_silu_9
        .type           triton_poi_fused_convolution_silu_9,@function
        .size           triton_poi_fused_convolution_silu_9,(.L_x_1 - triton_poi_fused_convolution_silu_9)
        .other          triton_poi_fused_convolution_silu_9,@"STO_CUDA_ENTRY STV_DEFAULT"
triton_poi_fused_convolution_silu_9:
.text.triton_poi_fused_convolution_silu_9:
[----:B------:R-:W-:Y:S01]  /*0000*/  LDC R1, c[0x0][0x28] ;  /* 0x00000a00ff017b82 */ /* 0x000fe20000000800 */
[----:B------:R-:W1:Y:S07]  /*0010*/  S2R R0, SR_TID.X ;  /* 0x0000000000007919 */ /* 0x000e6e0000002100 */
[----:B------:R-:W2:Y:S01]  /*0020*/  LDC.64 R16, c[0x0][0x218] ;  /* 0x00008600ff107b82 */ /* 0x000ea20000000a00 */
[----:B------:R-:W-:Y:S01]  /*0030*/  ULDC.64 UR4, c[0x0][0x208] ;  /* 0x0000820000047ab9 */ /* 0x000fe20000000a00 */
[----:B------:R-:W3:Y:S06]  /*0040*/  S2R R13, SR_CTAID.X ;  /* 0x00000000000d7919 */ /* 0x000eec0000002500 */
[----:B------:R-:W4:Y:S01]  /*0050*/  LDC.64 R2, c[0x0][0x210] ;  /* 0x00008400ff027b82 */ /* 0x000f220000000a00 */
[----:B-1----:R-:W-:-:S04]  /*0060*/  SHF.L.U32 R0, R0, 0x2, RZ ;  /* 0x0000000200007819 */ /* 0x002fc800000006ff */
[----:B------:R-:W-:Y:S02]  /*0070*/  LOP3.LUT R0, R0, 0x1fc, RZ, 0xc0, !PT ;  /* 0x000001fc00007812 */ /* 0x000fe400078ec0ff */
[----:B---3--:R-:W-:Y:S02]  /*0080*/  SHF.R.S32.HI R4, RZ, 0x15, R13 ;  /* 0x00000015ff047819 */ /* 0x008fe4000001140d */
[----:B------:R-:W-:Y:S02]  /*0090*/  LEA R13, R13, R0, 0xa ;  /* 0x000000000d0d7211 */ /* 0x000fe400078e50ff */
[----:B------:R-:W-:-:S03]  /*00a0*/  SGXT R0, R4, 0x1 ;  /* 0x000000010400781a */ /* 0x000fc60000000200 */
[----:B----4-:R-:W-:Y:S01]  /*00b0*/  IMAD.WIDE R2, R13, 0x4, R2 ;  /* 0x000000040d027825 */ /* 0x010fe200078e0202 */
[----:B------:R-:W-:-:S04]  /*00c0*/  LEA.HI R0, R0, R13, RZ, 0x5 ;  /* 0x0000000d00007211 */ /* 0x000fc800078f28ff */
[----:B------:R-:W-:Y:S01]  /*00d0*/  LOP3.LUT R0, R0, 0xffffffe0, RZ, 0xc0, !PT ;  /* 0xffffffe000007812 */ /* 0x000fe200078ec0ff */
[----:B------:R-:W3:Y:S03]  /*00e0*/  LDG.E.128 R8, desc[UR4][R2.64] ;  /* 0x0000000402087981 */ /* 0x000ee6000c1e1d00 */
[----:B------:R-:W-:-:S05]  /*00f0*/  IADD3 R5, R13, -R0, RZ ;  /* 0x800000000d057210 */ /* 0x000fca0007ffe0ff */
[----:B--2---:R-:W-:Y:S02]  /*0100*/  IMAD.WIDE R16, R5, 0x4, R16 ;  /* 0x0000000405107825 */ /* 0x004fe400078e0210 */
[----:B------:R-:W2:Y:S04]  /*0110*/  LDG.E.128 R4, desc[UR4][R2.64+0x800] ;  /* 0x0008000402047981 */ /* 0x000ea8000c1e1d00 */
[----:B------:R-:W3:Y:S02]  /*0120*/  LDG.E.EL.128 R16, desc[UR4][R16.64] ;  /* 0x0000000410107981 */ /* 0x000ee4000c2e1d00 */
[----:B---3--:R-:W-:Y:S01]  /*0130*/  FADD R8, R8, R16 ;  /* 0x0000001008087221 */ /* 0x008fe20000000000 */
[----:B------:R-:W-:-:S03]  /*0140*/  FADD R9, R9, R17 ;  /* 0x0000001109097221 */ /* 0x000fc60000000000 */
[----:B------:R-:W-:-:S04]  /*0150*/  FADD R0, RZ, -R8 ;  /* 0x80000008ff007221 */ /* 0x000fc80000000000 */
[----:B------:R-:W-:Y:S01]  /*0160*/  FMUL R20, R0, 1.4426950216293334961 ;  /* 0x3fb8aa3b00147820 */ /* 0x000fe20000400000 */
[----:B------:R-:W-:Y:S01]  /*0170*/  FADD R0, RZ, -R9 ;  /* 0x80000009ff007221 */ /* 0x000fe20000000000 */
[----:B------:R-:W-:-:S03]  /*0180*/  FADD R10, R10, R18 ;  /* 0x000000120a0a7221 */ /* 0x000fc60000000000 */
[----:B------:R-:W-:Y:S01]  /*0190*/  FMUL R21, R0, 1.4426950216293334961 ;  /* 0x3fb8aa3b00157820 */ /* 0x000fe20000400000 */
[----:B------:R-:W-:Y:S01]  /*01a0*/  FSETP.GEU.AND P4, PT, R20, -126, PT ;  /* 0xc2fc00001400780b */ /* 0x000fe20003f8e000 */
[----:B------:R-:W-:-:S03]  /*01b0*/  FADD R0, RZ, -R10 ;  /* 0x8000000aff007221 */ /* 0x000fc60000000000 */
[----:B------:R-:W-:Y:S01]  /*01c0*/  FSETP.GEU.AND P1, PT, R21, -126, PT ;  /* 0xc2fc00001500780b */ /* 0x000fe20003f2e000 */
[----:B------:R-:W-:Y:S01]  /*01d0*/  FMUL R22, R0, 1.4426950216293334961 ;  /* 0x3fb8aa3b00167820 */ /* 0x000fe20000400000 */
[----:B------:R-:W-:Y:S01]  /*01e0*/  FADD R11, R11, R19 ;  /* 0x000000130b0b7221 */ /* 0x000fe20000000000 */
[----:B--2---:R-:W-:-:S03]  /*01f0*/  FADD R5, R5, R17 ;  /* 0x0000001105057221 */ /* 0x004fc60000000000 */
[----:B------:R-:W-:Y:S01]  /*0200*/  FSETP.GEU.AND P0, PT, R22, -126, PT ;  /* 0xc2fc00001600780b */ /* 0x000fe20003f0e000 */
[----:B------:R-:W-:Y:S02]  /*0210*/  FADD R12, RZ, -R11 ;  /* 0x8000000bff0c7221 */ /* 0x000fe40000000000 */
[----:B------:R-:W-:Y:S01]  /*0220*/  @!P4 FMUL R20, R20, 0.5 ;  /* 0x3f0000001414c820 */ /* 0x000fe20000400000 */
[----:B------:R-:W-:Y:S01]  /*0230*/  FADD R6, R6, R18 ;  /* 0x0000001206067221 */ /* 0x000fe20000000000 */
[----:B------:R-:W-:Y:S02]  /*0240*/  FADD R4, R4, R16 ;  /* 0x0000001004047221 */ /* 0x000fe40000000000 */
[----:B------:R-:W1:Y:S01]  /*0250*/  MUFU.EX2 R0, R20 ;  /* 0x0000001400007308 */ /* 0x000e620000000800 */
[----:B------:R-:W-:Y:S01]  /*0260*/  @!P1 FMUL R21, R21, 0.5 ;  /* 0x3f00000015159820 */ /* 0x000fe20000400000 */
[----:B------:R-:W-:Y:S01]  /*0270*/  FADD R15, RZ, -R5 ;  /* 0x80000005ff0f7221 */ /* 0x000fe20000000000 */
[----:B------:R-:W-:Y:S01]  /*0280*/  FADD R16, RZ, -R6 ;  /* 0x80000006ff107221 */ /* 0x000fe20000000000 */
[----:B------:R-:W-:Y:S01]  /*0290*/  FMUL R23, R12, 1.4426950216293334961 ;  /* 0x3fb8aa3b0c177820 */ /* 0x000fe20000400000 */
[----:B------:R-:W-:Y:S01]  /*02a0*/  FADD R7, R7, R19 ;  /* 0x0000001307077221 */ /* 0x000fe20000000000 */
[----:B------:R-:W-:-:S02]  /*02b0*/  FADD R14, RZ, -R4 ;  /* 0x80000004ff0e7221 */ /* 0x000fc40000000000 */
[----:B------:R-:W2:Y:S01]  /*02c0*/  MUFU.EX2 R12, R21 ;  /* 0x00000015000c7308 */ /* 0x000ea20000000800 */
[----:B------:R-:W-:Y:S01]  /*02d0*/  FMUL R18, R15, 1.4426950216293334961 ;  /* 0x3fb8aa3b0f127820 */ /* 0x000fe20000400000 */
[----:B------:R-:W-:Y:S01]  /*02e0*/  FMUL R19, R16, 1.4426950216293334961 ;  /* 0x3fb8aa3b10137820 */ /* 0x000fe20000400000 */
[----:B------:R-:W-:Y:S01]  /*02f0*/  FADD R16, RZ, -R7 ;  /* 0x80000007ff107221 */ /* 0x000fe20000000000 */
[----:B------:R-:W-:Y:S01]  /*0300*/  FMUL R17, R14, 1.4426950216293334961 ;  /* 0x3fb8aa3b0e117820 */ /* 0x000fe20000400000 */
[----:B------:R-:W-:Y:S01]  /*0310*/  @!P0 FMUL R22, R22, 0.5 ;  /* 0x3f00000016168820 */ /* 0x000fe20000400000 */
[----:B------:R-:W-:Y:S01]  /*0320*/  FSETP.GEU.AND P2, PT, R23, -126, PT ;  /* 0xc2fc00001700780b */ /* 0x000fe20003f4e000 */
[----:B------:R-:W-:Y:S01]  /*0330*/  FMUL R16, R16, 1.4426950216293334961 ;  /* 0x3fb8aa3b10107820 */ /* 0x000fe20000400000 */
[----:B------:R-:W-:Y:S01]  /*0340*/  FSETP.GEU.AND P5, PT, R18, -126, PT ;  /* 0xc2fc00001200780b */ /* 0x000fe20003fae000 */
[----:B------:R-:W3:Y:S01]  /*0350*/  MUFU.EX2 R14, R22 ;  /* 0x00000016000e7308 */ /* 0x000ee20000000800 */
[----:B------:R-:W-:-:S02]  /*0360*/  FSETP.GEU.AND P3, PT, R19, -126, PT ;  /* 0xc2fc00001300780b */ /* 0x000fc40003f6e000 */
[----:B------:R-:W-:Y:S01]  /*0370*/  FSETP.GEU.AND P6, PT, R17, -126, PT ;  /* 0xc2fc00001100780b */ /* 0x000fe20003fce000 */
[----:B-1----:R-:W-:Y:S01]  /*0380*/  @!P4 FMUL R0, R0, R0 ;  /* 0x000000000000c220 */ /* 0x002fe20000400000 */
[----:B------:R-:W-:Y:S01]  /*0390*/  FSETP.GEU.AND P4, PT, R16, -126, PT ;  /* 0xc2fc00001000780b */ /* 0x000fe20003f8e000 */
[----:B--2---:R-:W-:-:S04]  /*03a0*/  @!P1 FMUL R12, R12, R12 ;  /* 0x0000000c0c0c9220 */ /* 0x004fc80000400000 */
[----:B------:R-:W-:Y:S01]  /*03b0*/  @!P2 FMUL R23, R23, 0.5 ;  /* 0x3f0000001717a820 */ /* 0x000fe20000400000 */
[----:B------:R-:W-:Y:S01]  /*03c0*/  FADD R12, R12, 1 ;  /* 0x3f8000000c0c7421 */ /* 0x000fe20000000000 */
[----:B------:R-:W-:Y:S02]  /*03d0*/  @!P5 FMUL R18, R18, 0.5 ;  /* 0x3f0000001212d820 */ /* 0x000fe40000400000 */
[----:B------:R-:W-:Y:S01]  /*03e0*/  @!P3 FMUL R19, R19, 0.5 ;  /* 0x3f0000001313b820 */ /* 0x000fe20000400000 */
[----:B------:R-:W1:Y:S01]  /*03f0*/  MUFU.EX2 R15, R23 ;  /* 0x00000017000f7308 */ /* 0x000e620000000800 */
[----:B------:R-:W-:Y:S01]  /*0400*/  @!P6 FMUL R17, R17, 0.5 ;  /* 0x3f0000001111e820 */ /* 0x000fe20000400000 */
[----:B---3--:R-:W-:Y:S01]  /*0410*/  @!P0 FMUL R14, R14, R14 ;  /* 0x0000000e0e0e8220 */ /* 0x008fe20000400000 */
[----:B------:R-:W-:Y:S01]  /*0420*/  FSETP.GT.AND P0, PT, R12, 8.50705917302346158658e+37, PT ;  /* 0x7e8000000c00780b */ /* 0x000fe20003f04000 */
[----:B------:R-:W-:-:S04]  /*0430*/  @!P4 FMUL R16, R16, 0.5 ;  /* 0x3f0000001010c820 */ /* 0x000fc80000400000 */
[----:B------:R-:W2:Y:S01]  /*0440*/  MUFU.EX2 R18, R18 ;  /* 0x0000001200127308 */ /* 0x000ea20000000800 */
[----:B------:R-:W-:-:S07]  /*0450*/  FADD R0, R0, 1 ;  /* 0x3f80000000007421 */ /* 0x000fce0000000000 */
[----:B------:R-:W3:Y:S01]  /*0460*/  MUFU.EX2 R19, R19 ;  /* 0x0000001300137308 */ /* 0x000ee20000000800 */
[----:B------:R-:W-:-:S07]  /*0470*/  FSETP.GT.AND P1, PT, R0, 8.50705917302346158658e+37, PT ;  /* 0x7e8000000000780b */ /* 0x000fce0003f24000 */
[----:B------:R-:W4:Y:S08]  /*0480*/  MUFU.EX2 R17, R17 ;  /* 0x0000001100117308 */ /* 0x000f300000000800 */
[----:B------:R-:W5:Y:S01]  /*0490*/  MUFU.EX2 R20, R16 ;  /* 0x0000001000147308 */ /* 0x000f620000000800 */
[----:B------:R-:W-:Y:S01]  /*04a0*/  FADD R21, R14, 1 ;  /* 0x3f8000000e157421 */ /* 0x000fe20000000000 */
[----:B------:R-:W-:Y:S01]  /*04b0*/  @P0 FMUL R12, R12, 0.25 ;  /* 0x3e8000000c0c0820 */ /* 0x000fe20000400000 */
[----:B-1----:R-:W-:Y:S01]  /*04c0*/  @!P2 FMUL R15, R15, R15 ;  /* 0x0000000f0f0fa220 */ /* 0x002fe20000400000 */
[----:B--2---:R-:W-:Y:S01]  /*04d0*/  @!P5 FMUL R18, R18, R18 ;  /* 0x000000121212d220 */ /* 0x004fe20000400000 */
[----:B---3--:R-:W-:Y:S01]  /*04e0*/  @!P3 FMUL R19, R19, R19 ;  /* 0x000000131313b220 */ /* 0x008fe20000400000 */
[----:B------:R-:W-:Y:S01]  /*04f0*/  FSETP.GT.AND P2, PT, R21, 8.50705917302346158658e+37, PT ;  /* 0x7e8000001500780b */ /* 0x000fe20003f44000 */
[----:B------:R-:W-:Y:S01]  /*0500*/  FADD R15, R15, 1 ;  /* 0x3f8000000f0f7421 */ /* 0x000fe20000000000 */
[----:B------:R1:W-:Y:S01]  /*0510*/  MUFU.RCP R14, R12 ;  /* 0x0000000c000e7308 */ /* 0x0003e20000001000 */
[----:B----4-:R-:W-:Y:S01]  /*0520*/  @!P6 FMUL R17, R17, R17 ;  /* 0x000000111111e220 */ /* 0x010fe20000400000 */
[----:B------:R-:W-:Y:S01]  /*0530*/  FADD R18, R18, 1 ;  /* 0x3f80000012127421 */ /* 0x000fe20000000000 */
[----:B------:R-:W-:Y:S01]  /*0540*/  FADD R23, R19, 1 ;  /* 0x3f80000013177421 */ /* 0x000fe20000000000 */
[----:B------:R-:W-:Y:S01]  /*0550*/  FSETP.GT.AND P6, PT, R15, 8.50705917302346158658e+37, PT ;  /* 0x7e8000000f00780b */ /* 0x000fe20003fc4000 */
[----:B-----5:R-:W-:Y:S01]  /*0560*/  @!P4 FMUL R20, R20, R20 ;  /* 0x000000141414c220 */ /* 0x020fe20000400000 */
[----:B-1----:R-:W-:Y:S01]  /*0570*/  HFMA2.MMA R12, -RZ, RZ, 1.625, 0 ;  /* 0x3e800000ff0c7435 */ /* 0x002fe200000001ff */
[----:B------:R-:W-:Y:S01]  /*0580*/  FADD R22, R17, 1 ;  /* 0x3f80000011167421 */ /* 0x000fe20000000000 */
[----:B------:R-:W-:Y:S01]  /*0590*/  @P1 FMUL R0, R0, 0.25 ;  /* 0x3e80000000001820 */ /* 0x000fe20000400000 */
[----:B------:R-:W-:Y:S01]  /*05a0*/  FADD R24, R20, 1 ;  /* 0x3f80000014187421 */ /* 0x000fe20000000000 */
[----:B------:R-:W-:-:S02]  /*05b0*/  FSETP.GT.AND P4, PT, R18, 8.50705917302346158658e+37, PT ;  /* 0x7e8000001200780b */ /* 0x000fc40003f84000 */
[----:B------:R-:W-:Y:S02]  /*05c0*/  FSETP.GT.AND P3, PT, R23, 8.50705917302346158658e+37, PT ;  /* 0x7e8000001700780b */ /* 0x000fe40003f64000 */
[----:B------:R-:W-:Y:S02]  /*05d0*/  FSETP.GT.AND P5, PT, R22, 8.50705917302346158658e+37, PT ;  /* 0x7e8000001600780b */ /* 0x000fe40003fa4000 */
[----:B------:R-:W-:Y:S01]  /*05e0*/  FSEL R25, R12, 1, P1 ;  /* 0x3f8000000c197808 */ /* 0x000fe20000800000 */
[----:B------:R-:W1:Y:S01]  /*05f0*/  MUFU.RCP R0, R0 ;  /* 0x0000000000007308 */ /* 0x000e620000001000 */
[----:B------:R-:W-:Y:S01]  /*0600*/  FSETP.GT.AND P1, PT, R24, 8.50705917302346158658e+37, PT ;  /* 0x7e8000001800780b */ /* 0x000fe20003f24000 */
[----:B------:R-:W-:Y:S01]  /*0610*/  @P2 FMUL R21, R21, 0.25 ;  /* 0x3e80000015152820 */ /* 0x000fe20000400000 */
[----:B------:R-:W-:-:S05]  /*0620*/  @P6 FMUL R15, R15, 0.25 ;  /* 0x3e8000000f0f6820 */ /* 0x000fca0000400000 */
[----:B------:R2:W3:Y:S01]  /*0630*/  MUFU.RCP R17, R21 ;  /* 0x0000001500117308 */ /* 0x0004e20000001000 */
[----:B------:R-:W-:Y:S01]  /*0640*/  @P4 FMUL R18, R18, 0.25 ;  /* 0x3e80000012124820 */ /* 0x000fe20000400000 */
[----:B------:R-:W-:Y:S01]  /*0650*/  @P3 FMUL R23, R23, 0.25 ;  /* 0x3e80000017173820 */ /* 0x000fe20000400000 */
[----:B------:R-:W-:Y:S01]  /*0660*/  @P5 FMUL R22, R22, 0.25 ;  /* 0x3e80000016165820 */ /* 0x000fe20000400000 */
[----:B--2---:R-:W2:Y:S04]  /*0670*/  LDC.64 R20, c[0x0][0x220] ;  /* 0x00008800ff147b82 */ /* 0x004ea80000000a00 */
[----:B------:R1:W4:Y:S01]  /*0680*/  MUFU.RCP R16, R15 ;  /* 0x0000000f00107308 */ /* 0x0003220000001000 */
[----:B------:R-:W-:Y:S01]  /*0690*/  @P1 FMUL R24, R24, 0.25 ;  /* 0x3e80000018181820 */ /* 0x000fe20000400000 */
[----:B------:R-:W-:-:S06]  /*06a0*/  FSEL R26, R12, 1, P2 ;  /* 0x3f8000000c1a7808 */ /* 0x000fcc0001000000 */
[----:B------:R5:W3:Y:S01]  /*06b0*/  MUFU.RCP R19, R22 ;  /* 0x0000001600137308 */ /* 0x000ae20000001000 */
[----:B-1----:R-:W-:Y:S01]  /*06c0*/  FMUL R15, R0, R25 ;  /* 0x00000019000f7220 */ /* 0x002fe20000400000 */
[----:B------:R-:W-:-:S06]  /*06d0*/  FSEL R25, R12, 1, P0 ;  /* 0x3f8000000c197808 */ /* 0x000fcc0000000000 */
[----:B------:R-:W1:Y:S01]  /*06e0*/  MUFU.RCP R18, R18 ;  /* 0x0000001200127308 */ /* 0x000e620000001000 */
[----:B------:R-:W-:-:S07]  /*06f0*/  FSEL R27, R12, 1, P6 ;  /* 0x3f8000000c1b7808 */ /* 0x000fce0003000000 */
[----:B------:R-:W1:Y:S08]  /*0700*/  MUFU.RCP R23, R23 ;  /* 0x0000001700177308 */ /* 0x000e700000001000 */
[----:B------:R-:W2:Y:S01]  /*0710*/  MUFU.RCP R0, R24 ;  /* 0x0000001800007308 */ /* 0x000ea20000001000 */
[----:B------:R-:W-:Y:S01]  /*0720*/  FMUL R14, R14, R25 ;  /* 0x000000190e0e7220 */ /* 0x000fe20000400000 */
[----:B---3--:R-:W-:Y:S01]  /*0730*/  FMUL R17, R17, R26 ;  /* 0x0000001a11117220 */ /* 0x008fe20000400000 */
[----:B----4-:R-:W-:Y:S01]  /*0740*/  FMUL R16, R16, R27 ;  /* 0x0000001b10107220 */ /* 0x010fe20000400000 */
[----:B-----5:R-:W-:-:S02]  /*0750*/  FSEL R22, R12, 1, P5 ;  /* 0x3f8000000c167808 */ /* 0x020fc40002800000 */
[C---:B------:R-:W-:Y:S02]  /*0760*/  FSEL R25, R12.reuse, 1, P4 ;  /* 0x3f8000000c197808 */ /* 0x040fe40002000000 */
[C---:B------:R-:W-:Y:S02]  /*0770*/  FSEL R26, R12.reuse, 1, P3 ;  /* 0x3f8000000c1a7808 */ /* 0x040fe40001800000 */
[----:B------:R-:W-:Y:S01]  /*0780*/  FSEL R27, R12, 1, P1 ;  /* 0x3f8000000c1b7808 */ /* 0x000fe20000800000 */
[----:B0-----:R-:W-:Y:S01]  /*0790*/  FMUL R19, R19, R22 ;  /* 0x0000001613137220 */ /* 0x001fe20000400000 */
[----:B-1----:R-:W-:Y:S01]  /*07a0*/  FMUL R18, R18, R25 ;  /* 0x0000001912127220 */ /* 0x002fe20000400000 */
[----:B------:R-:W-:Y:S01]  /*07b0*/  FMUL R23, R23, R26 ;  /* 0x0000001a17177220 */ /* 0x000fe20000400000 */
[----:B--2---:R-:W-:-:S04]  /*07c0*/  IMAD.WIDE R20, R13, 0x4, R20 ;  /* 0x000000040d147825 */ /* 0x004fc800078e0214 */
[----:B------:R-:W-:Y:S01]  /*07d0*/  FMUL R0, R0, R27 ;  /* 0x0000001b00007220 */ /* 0x000fe20000400000 */
        /* <DEDUP_REMOVED lines=8> */
[----:B------:R-:W-:Y:S04]  /*0860*/  STG.E.128 desc[UR4][R2.64], R8 ;  /* 0x0000000802007986 */ /* 0x000fe8000c101d04 */
[----:B------:R-:W-:Y:S04]  /*0870*/  STG.E.128 desc[UR4][R2.64+0x800], R4 ;  /* 0x0008000402007986 */ /* 0x000fe8000c101d04 */
[----:B------:R-:W-:Y:S04]  /*0880*/  STG.E.128 desc[UR4][R20.64], R12 ;  /* 0x0000000c14007986 */ /* 0x000fe8000c101d04 */
[----:B------:R-:W-:Y:S01]  /*0890*/  STG.E.128 desc[UR4][R20.64+0x800], R16 ;  /* 0x0008001014007986 */ /* 0x000fe2000c101d04 */
[----:B------:R-:W-:Y:S05]  /*08a0*/  EXIT ;  /* 0x000000000000794d */ /* 0x000fea0003800000 */
.L_x_0:
[----:B------:R-:W-:-:S00]  /*08b0*/  BRA `(.L_x_0) ;  /* 0xfffffffc00fc7947 */ /* 0x000fc0000383ffff */
[----:B------:R-:W-:-:S00]  /*08c0*/  NOP ;  /* 0x0000000000007918 */ /* 0x000fc00000000000 */
        /* <DEDUP_REMOVED lines=11> */
.L_x_1:


//--------------------- .nv.constant0.triton_poi_fused_convolution_silu_9 --------------------------
	.section	.nv.constant0.triton_poi_fused_convolution_silu_9,"a",@progbits
	.sectionflags	@""
	.align	4
.nv.constant0.triton_poi_fused_convolution_silu_9:
	.zero		556
